//
// Generated by NVIDIA NVVM Compiler
//
// Compiler Build ID: CL-36424714
// Cuda compilation tools, release 13.0, V13.0.88
// Based on NVVM 20.0.0
//

.version 9.0
.target sm_100
.address_size 64

	// .globl	_Z15matrixAddKernelPiS_S_i

.visible .entry _Z15matrixAddKernelPiS_S_i(
	.param .u64 .ptr .align 1 _Z15matrixAddKernelPiS_S_i_param_0,
	.param .u64 .ptr .align 1 _Z15matrixAddKernelPiS_S_i_param_1,
	.param .u64 .ptr .align 1 _Z15matrixAddKernelPiS_S_i_param_2,
	.param .u32 _Z15matrixAddKernelPiS_S_i_param_3
)
{
	.reg .pred 	%p<4>;
	.reg .b32 	%r<14>;
	.reg .b64 	%rd<11>;

	ld.param.u64 	%rd1, [_Z15matrixAddKernelPiS_S_i_param_0];
	ld.param.u64 	%rd2, [_Z15matrixAddKernelPiS_S_i_param_1];
	ld.param.u64 	%rd3, [_Z15matrixAddKernelPiS_S_i_param_2];
	mov.u32 	%r2, %tid.x;
	mov.u32 	%r3, %ntid.x;
	mov.u32 	%r4, %ctaid.x;
	mad.lo.s32 	%r5, %r3, %r4, %r2;
	mov.u32 	%r6, %tid.y;
	mov.u32 	%r7, %ntid.y;
	mov.u32 	%r8, %ctaid.y;
	mad.lo.s32 	%r9, %r7, %r8, %r6;
	mad.lo.s32 	%r1, %r9, 100, %r5;
	setp.gt.s32 	%p1, %r5, 99;
	setp.gt.u32 	%p2, %r9, 99;
	or.pred  	%p3, %p1, %p2;
	@%p3 bra 	$L__BB0_2;
	cvta.to.global.u64 	%rd4, %rd1;
	cvta.to.global.u64 	%rd5, %rd2;
	cvta.to.global.u64 	%rd6, %rd3;
	mul.wide.s32 	%rd7, %r1, 4;
	add.s64 	%rd8, %rd4, %rd7;
	ld.global.u32 	%r11, [%rd8];
	add.s64 	%rd9, %rd5, %rd7;
	ld.global.u32 	%r12, [%rd9];
	add.s32 	%r13, %r12, %r11;
	add.s64 	%rd10, %rd6, %rd7;
	st.global.u32 	[%rd10], %r13;
$L__BB0_2:
	ret;

}


// ===== COMPILED SASS (sm_100) =====

	.target	sm_100

	.elftype	@"ET_EXEC"


//--------------------- .note.nv.tkinfo           --------------------------
	.section	.note.nv.tkinfo,"",@"SHT_NOTE"
	.sectionflags	@"SHF_NOTE_NV_TKINFO"
	.tkinfo
        /*0018*/ 	.word	0x00000002
        /*0030*/ 	.string	""
        /*0030*/ 	.string	"ptxas"
        /*0030*/ 	.string	"Cuda compilation tools, release 13.0, V13.0.88"
        /*0030*/ 	.string	"Build cuda_13.0.r13.0/compiler.36424714_0"
        /*0030*/ 	.string	"-arch sm_100 -m 64 "



//--------------------- .note.nv.cuinfo           --------------------------
	.section	.note.nv.cuinfo,"",@"SHT_NOTE"
	.sectionflags	@"SHF_NOTE_NV_CUINFO"
        /*0018*/ 	.short	0x0002
        /*001a*/ 	.short	0x0064
        /*001c*/ 	.short	0x0082
	.zero		2


//--------------------- .nv.info                  --------------------------
	.section	.nv.info,"",@"SHT_CUDA_INFO"
	.align	4


	//----- nvinfo : EIATTR_REGCOUNT
	.align		4
        /*0000*/ 	.byte	0x04, 0x2f
        /*0002*/ 	.short	(.L_1 - .L_0)
	.align		4
.L_0:
        /*0004*/ 	.word	index@(_Z15matrixAddKernelPiS_S_i)
        /*0008*/ 	.word	0x0000000c


	//----- nvinfo : EIATTR_FRAME_SIZE
	.align		4
.L_1:
        /*000c*/ 	.byte	0x04, 0x11
        /*000e*/ 	.short	(.L_3 - .L_2)
	.align		4
.L_2:
        /*0010*/ 	.word	index@(_Z15matrixAddKernelPiS_S_i)
        /*0014*/ 	.word	0x00000000


	//----- nvinfo : EIATTR_MIN_STACK_SIZE
	.align		4
.L_3:
        /*0018*/ 	.byte	0x04, 0x12
        /*001a*/ 	.short	(.L_5 - .L_4)
	.align		4
.L_4:
        /*001c*/ 	.word	index@(_Z15matrixAddKernelPiS_S_i)
        /*0020*/ 	.word	0x00000000
.L_5:


//--------------------- .nv.compat                --------------------------
	.section	.nv.compat,"",@"SHT_CUDA_COMPAT_INFO"
	.align	4
        /*0000*/ 	.byte	0x02, 0x09, 0x00, 0x00, 0x02, 0x02, 0x01, 0x00, 0x02, 0x05, 0x05, 0x00, 0x03, 0x07, 0x01, 0x01
        /*0010*/ 	.byte	0x02, 0x03, 0x00, 0x00, 0x02, 0x06, 0x01, 0x00, 0x04, 0x0b, 0x08, 0x00, 0x09, 0x00, 0x00, 0x00
        /*0020*/ 	.byte	0x00, 0x00, 0x00, 0x00


//--------------------- .nv.info._Z15matrixAddKernelPiS_S_i --------------------------
	.section	.nv.info._Z15matrixAddKernelPiS_S_i,"",@"SHT_CUDA_INFO"
	.sectionflags	@""
	.align	4


	//----- nvinfo : EIATTR_CUDA_API_VERSION
	.align		4
        /*0000*/ 	.byte	0x04, 0x37
        /*0002*/ 	.short	(.L_7 - .L_6)
.L_6:
        /*0004*/ 	.word	0x00000082


	//----- nvinfo : EIATTR_KPARAM_INFO
	.align		4
.L_7:
        /*0008*/ 	.byte	0x04, 0x17
        /*000a*/ 	.short	(.L_9 - .L_8)
.L_8:
        /*000c*/ 	.word	0x00000000
        /*0010*/ 	.short	0x0003
        /*0012*/ 	.short	0x0018
        /*0014*/ 	.byte	0x00, 0xf0, 0x11, 0x00


	//----- nvinfo : EIATTR_KPARAM_INFO
	.align		4
.L_9:
        /*0018*/ 	.byte	0x04, 0x17
        /*001a*/ 	.short	(.L_11 - .L_10)
.L_10:
        /*001c*/ 	.word	0x00000000
        /*0020*/ 	.short	0x0002
        /*0022*/ 	.short	0x0010
        /*0024*/ 	.byte	0x00, 0xf5, 0x21, 0x00


	//----- nvinfo : EIATTR_KPARAM_INFO
	.align		4
.L_11:
        /*0028*/ 	.byte	0x04, 0x17
        /*002a*/ 	.short	(.L_13 - .L_12)
.L_12:
        /*002c*/ 	.word	0x00000000
        /*0030*/ 	.short	0x0001
        /*0032*/ 	.short	0x0008
        /*0034*/ 	.byte	0x00, 0xf5, 0x21, 0x00


	//----- nvinfo : EIATTR_KPARAM_INFO
	.align		4
.L_13:
        /*0038*/ 	.byte	0x04, 0x17
        /*003a*/ 	.short	(.L_15 - .L_14)
.L_14:
        /*003c*/ 	.word	0x00000000
        /*0040*/ 	.short	0x0000
        /*0042*/ 	.short	0x0000
        /*0044*/ 	.byte	0x00, 0xf5, 0x21, 0x00


	//----- nvinfo : EIATTR_SPARSE_MMA_MASK
	.align		4
.L_15:
        /*0048*/ 	.byte	0x03, 0x50
        /*004a*/ 	.short	0x0000


	//----- nvinfo : EIATTR_MAXREG_COUNT
	.align		4
        /*004c*/ 	.byte	0x03, 0x1b
        /*004e*/ 	.short	0x00ff


	//----- nvinfo : EIATTR_MERCURY_ISA_VERSION
	.align		4
        /*0050*/ 	.byte	0x03, 0x5f
        /*0052*/ 	.short	0x0101


	//----- nvinfo : EIATTR_VRC_CTA_INIT_COUNT
	.align		4
        /*0054*/ 	.byte	0x02, 0x4a
	.zero		1
	.zero		1


	//----- nvinfo : EIATTR_EXIT_INSTR_OFFSETS
	.align		4
        /*0058*/ 	.byte	0x04, 0x1c
        /*005a*/ 	.short	(.L_17 - .L_16)


	//   ....[0]....
.L_16:
        /*005c*/ 	.word	0x000000b0


	//   ....[1]....
        /*0060*/ 	.word	0x00000180


	//----- nvinfo : EIATTR_CBANK_PARAM_SIZE
	.align		4
.L_17:
        /*0064*/ 	.byte	0x03, 0x19
        /*0066*/ 	.short	0x001c


	//----- nvinfo : EIATTR_PARAM_CBANK
	.align		4
        /*0068*/ 	.byte	0x04, 0x0a
        /*006a*/ 	.short	(.L_19 - .L_18)
	.align		4
.L_18:
        /*006c*/ 	.word	index@(.nv.constant0._Z15matrixAddKernelPiS_S_i)
        /*0070*/ 	.short	0x0380
        /*0072*/ 	.short	0x001c


	//----- nvinfo : EIATTR_SW_WAR
	.align		4
.L_19:
        /*0074*/ 	.byte	0x04, 0x36
        /*0076*/ 	.short	(.L_21 - .L_20)
.L_20:
        /*0078*/ 	.word	0x00000008
.L_21:


//--------------------- .nv.callgraph             --------------------------
	.section	.nv.callgraph,"",@"SHT_CUDA_CALLGRAPH"
	.align	4
	.sectionentsize	8
	.align		4
        /*0000*/ 	.word	0x00000000
	.align		4
        /*0004*/ 	.word	0xffffffff
	.align		4
        /*0008*/ 	.word	0x00000000
	.align		4
        /*000c*/ 	.word	0xfffffffe
	.align		4
        /*0010*/ 	.word	0x00000000
	.align		4
        /*0014*/ 	.word	0xfffffffd
	.align		4
        /*0018*/ 	.word	0x00000000
	.align		4
        /*001c*/ 	.word	0xfffffffc


//--------------------- .text._Z15matrixAddKernelPiS_S_i --------------------------
	.section	.text._Z15matrixAddKernelPiS_S_i,"ax",@progbits
	.align	128
        .global         _Z15matrixAddKernelPiS_S_i
        .type           _Z15matrixAddKernelPiS_S_i,@function
        .size           _Z15matrixAddKernelPiS_S_i,(.L_x_1 - _Z15matrixAddKernelPiS_S_i)
        .other          _Z15matrixAddKernelPiS_S_i,@"STO_CUDA_ENTRY STV_DEFAULT"
_Z15matrixAddKernelPiS_S_i:
.text._Z15matrixAddKernelPiS_S_i:
[----:B------:R-:W-:Y:S01]  /*0000*/  LDC R1, c[0x0][0x37c] ;  /* 0x0000df00ff017b82 */ /* 0x000fe20000000800 */
[----:B------:R-:W0:Y:S01]  /*0010*/  S2R R7, SR_TID.Y ;  /* 0x0000000000077919 */ /* 0x000e220000002200 */
[----:B------:R-:W1:Y:S01]  /*0020*/  LDCU UR4, c[0x0][0x360] ;  /* 0x00006c00ff0477ac */ /* 0x000e620008000800 */
[----:B------:R-:W0:Y:S01]  /*0030*/  S2R R2, SR_CTAID.Y ;  /* 0x0000000000027919 */ /* 0x000e220000002600 */
[----:B------:R-:W0:Y:S01]  /*0040*/  LDCU UR5, c[0x0][0x364] ;  /* 0x00006c80ff0577ac */ /* 0x000e220008000800 */
[----:B------:R-:W1:Y:S01]  /*0050*/  S2R R0, SR_TID.X ;  /* 0x0000000000007919 */ /* 0x000e620000002100 */
[----:B------:R-:W1:Y:S01]  /*0060*/  S2R R3, SR_CTAID.X ;  /* 0x0000000000037919 */ /* 0x000e620000002500 */
[----:B0-----:R-:W-:-:S05]  /*0070*/  IMAD R7, R2, UR5, R7 ;  /* 0x0000000502077c24 */ /* 0x001fca000f8e0207 */
[----:B------:R-:W-:Y:S01]  /*0080*/  ISETP.GT.U32.AND P0, PT, R7, 0x63, PT ;  /* 0x000000630700780c */ /* 0x000fe20003f04070 */
[----:B-1----:R-:W-:-:S05]  /*0090*/  IMAD R0, R3, UR4, R0 ;  /* 0x0000000403007c24 */ /* 0x002fca000f8e0200 */
[----:B------:R-:W-:-:S13]  /*00a0*/  ISETP.GT.OR P0, PT, R0, 0x63, P0 ;  /* 0x000000630000780c */ /* 0x000fda0000704670 */
[----:B------:R-:W-:Y:S05]  /*00b0*/  @P0 EXIT ;  /* 0x000000000000094d */ /* 0x000fea0003800000 */
[----:B------:R-:W0:Y:S01]  /*00c0*/  LDC.64 R2, c[0x0][0x380] ;  /* 0x0000e000ff027b82 */ /* 0x000e220000000a00 */
[----:B------:R-:W1:Y:S01]  /*00d0*/  LDCU.64 UR4, c[0x0][0x358] ;  /* 0x00006b00ff0477ac */ /* 0x000e620008000a00 */
[----:B------:R-:W-:-:S06]  /*00e0*/  IMAD R9, R7, 0x64, R0 ;  /* 0x0000006407097824 */ /* 0x000fcc00078e0200 */
[----:B------:R-:W2:Y:S08]  /*00f0*/  LDC.64 R4, c[0x0][0x388] ;  /* 0x0000e200ff047b82 */ /* 0x000eb00000000a00 */
[----:B------:R-:W3:Y:S01]  /*0100*/  LDC.64 R6, c[0x0][0x390] ;  /* 0x0000e400ff067b82 */ /* 0x000ee20000000a00 */
[----:B0-----:R-:W-:-:S06]  /*0110*/  IMAD.WIDE R2, R9, 0x4, R2 ;  /* 0x0000000409027825 */ /* 0x001fcc00078e0202 */
[----:B-1----:R-:W4:Y:S01]  /*0120*/  LDG.E R2, desc[UR4][R2.64] ;  /* 0x0000000402027981 */ /* 0x002f22000c1e1900 */
[----:B--2---:R-:W-:-:S06]  /*0130*/  IMAD.WIDE R4, R9, 0x4, R4 ;  /* 0x0000000409047825 */ /* 0x004fcc00078e0204 */
[----:B------:R-:W4:Y:S01]  /*0140*/  LDG.E R5, desc[UR4][R4.64] ;  /* 0x0000000404057981 */ /* 0x000f22000c1e1900 */
[----:B---3--:R-:W-:Y:S01]  /*0150*/  IMAD.WIDE R6, R9, 0x4, R6 ;  /* 0x0000000409067825 */ /* 0x008fe200078e0206 */
[----:B----4-:R-:W-:-:S05]  /*0160*/  IADD3 R9, PT, PT, R2, R5, RZ ;  /* 0x0000000502097210 */ /* 0x010fca0007ffe0ff */
[----:B------:R-:W-:Y:S01]  /*0170*/  STG.E desc[UR4][R6.64], R9 ;  /* 0x0000000906007986 */ /* 0x000fe2000c101904 */
[----:B------:R-:W-:Y:S05]  /*0180*/  EXIT ;  /* 0x000000000000794d */ /* 0x000fea0003800000 */
.L_x_0:
[----:B------:R-:W-:-:S00]  /*0190*/  BRA `(.L_x_0) ;  /* 0xfffffffc00fc7947 */ /* 0x000fc0000383ffff */
[----:B------:R-:W-:-:S00]  /*01a0*/  NOP ;  /* 0x0000000000007918 */ /* 0x000fc00000000000 */
        /* <DEDUP_REMOVED lines=13> */
.L_x_1:


//--------------------- .nv.shared.reserved.0     --------------------------
	.section	.nv.shared.reserved.0,"aw",@nobits
	.weak		__nv_reservedSMEM_offset_0_alias
	.size		__nv_reservedSMEM_offset_0_alias, 0, 64
	.other		__nv_reservedSMEM_offset_0_alias,@"STO_CUDA_RESERVED_SHARED STV_DEFAULT"
__nv_reservedSMEM_offset_0_alias:
	.zero		0
	.zero		64


//--------------------- .nv.constant0._Z15matrixAddKernelPiS_S_i --------------------------
	.section	.nv.constant0._Z15matrixAddKernelPiS_S_i,"a",@progbits
	.sectionflags	@""
	.align	4
.nv.constant0._Z15matrixAddKernelPiS_S_i:
	.zero		924


//--------------------- SYMBOLS --------------------------

	.type		.nv.reservedSmem.offset0,@object
	.size		.nv.reservedSmem.offset0,0x4
